//
// Generated by NVIDIA NVVM Compiler
//
// Compiler Build ID: CL-36424714
// Cuda compilation tools, release 13.0, V13.0.88
// Based on NVVM 20.0.0
//

.version 9.0
.target sm_100
.address_size 64

	// .globl	_Z3addPdS_i

.visible .entry _Z3addPdS_i(
	.param .u64 .ptr .align 1 _Z3addPdS_i_param_0,
	.param .u64 .ptr .align 1 _Z3addPdS_i_param_1,
	.param .u32 _Z3addPdS_i_param_2
)
{
	.reg .pred 	%p<7>;
	.reg .b32 	%r<31>;
	.reg .b64 	%rd<18>;
	.reg .b64 	%fd<16>;

	ld.param.u64 	%rd3, [_Z3addPdS_i_param_0];
	ld.param.u64 	%rd4, [_Z3addPdS_i_param_1];
	ld.param.u32 	%r12, [_Z3addPdS_i_param_2];
	cvta.to.global.u64 	%rd1, %rd4;
	cvta.to.global.u64 	%rd2, %rd3;
	mov.u32 	%r13, %ntid.x;
	mov.u32 	%r14, %ctaid.x;
	mov.u32 	%r15, %tid.x;
	mad.lo.s32 	%r29, %r13, %r14, %r15;
	mov.u32 	%r16, %nctaid.x;
	mul.lo.s32 	%r2, %r16, %r13;
	setp.ge.s32 	%p1, %r29, %r12;
	@%p1 bra 	$L__BB0_7;
	add.s32 	%r17, %r29, %r2;
	max.s32 	%r18, %r12, %r17;
	setp.lt.s32 	%p2, %r17, %r12;
	selp.u32 	%r19, 1, 0, %p2;
	add.s32 	%r20, %r17, %r19;
	sub.s32 	%r21, %r18, %r20;
	div.u32 	%r22, %r21, %r2;
	add.s32 	%r3, %r22, %r19;
	and.b32  	%r23, %r3, 3;
	setp.eq.s32 	%p3, %r23, 3;
	@%p3 bra 	$L__BB0_4;
	add.s32 	%r24, %r3, 1;
	and.b32  	%r25, %r24, 3;
	neg.s32 	%r27, %r25;
$L__BB0_3:
	.pragma "nounroll";
	mul.wide.s32 	%rd5, %r29, 8;
	add.s64 	%rd6, %rd1, %rd5;
	add.s64 	%rd7, %rd2, %rd5;
	ld.global.f64 	%fd1, [%rd7];
	ld.global.f64 	%fd2, [%rd6];
	add.f64 	%fd3, %fd1, %fd2;
	st.global.f64 	[%rd6], %fd3;
	add.s32 	%r29, %r29, %r2;
	add.s32 	%r27, %r27, 1;
	setp.ne.s32 	%p4, %r27, 0;
	@%p4 bra 	$L__BB0_3;
$L__BB0_4:
	setp.lt.u32 	%p5, %r3, 3;
	@%p5 bra 	$L__BB0_7;
	mul.wide.s32 	%rd11, %r2, 8;
	shl.b32 	%r26, %r2, 2;
$L__BB0_6:
	mul.wide.s32 	%rd8, %r29, 8;
	add.s64 	%rd9, %rd2, %rd8;
	ld.global.f64 	%fd4, [%rd9];
	add.s64 	%rd10, %rd1, %rd8;
	ld.global.f64 	%fd5, [%rd10];
	add.f64 	%fd6, %fd4, %fd5;
	st.global.f64 	[%rd10], %fd6;
	add.s64 	%rd12, %rd9, %rd11;
	ld.global.f64 	%fd7, [%rd12];
	add.s64 	%rd13, %rd10, %rd11;
	ld.global.f64 	%fd8, [%rd13];
	add.f64 	%fd9, %fd7, %fd8;
	st.global.f64 	[%rd13], %fd9;
	add.s64 	%rd14, %rd12, %rd11;
	ld.global.f64 	%fd10, [%rd14];
	add.s64 	%rd15, %rd13, %rd11;
	ld.global.f64 	%fd11, [%rd15];
	add.f64 	%fd12, %fd10, %fd11;
	st.global.f64 	[%rd15], %fd12;
	add.s64 	%rd16, %rd14, %rd11;
	ld.global.f64 	%fd13, [%rd16];
	add.s64 	%rd17, %rd15, %rd11;
	ld.global.f64 	%fd14, [%rd17];
	add.f64 	%fd15, %fd13, %fd14;
	st.global.f64 	[%rd17], %fd15;
	add.s32 	%r29, %r26, %r29;
	setp.lt.s32 	%p6, %r29, %r12;
	@%p6 bra 	$L__BB0_6;
$L__BB0_7:
	ret;

}
	// .globl	_Z4rootPdi
.visible .entry _Z4rootPdi(
	.param .u64 .ptr .align 1 _Z4rootPdi_param_0,
	.param .u32 _Z4rootPdi_param_1
)
{
	.reg .pred 	%p<7>;
	.reg .b32 	%r<31>;
	.reg .b64 	%rd<11>;
	.reg .b64 	%fd<11>;

	ld.param.u64 	%rd2, [_Z4rootPdi_param_0];
	ld.param.u32 	%r12, [_Z4rootPdi_param_1];
	cvta.to.global.u64 	%rd1, %rd2;
	mov.u32 	%r13, %ntid.x;
	mov.u32 	%r14, %ctaid.x;
	mov.u32 	%r15, %tid.x;
	mad.lo.s32 	%r29, %r13, %r14, %r15;
	mov.u32 	%r16, %nctaid.x;
	mul.lo.s32 	%r2, %r16, %r13;
	setp.ge.s32 	%p1, %r29, %r12;
	@%p1 bra 	$L__BB1_7;
	add.s32 	%r17, %r29, %r2;
	max.s32 	%r18, %r12, %r17;
	setp.lt.s32 	%p2, %r17, %r12;
	selp.u32 	%r19, 1, 0, %p2;
	add.s32 	%r20, %r17, %r19;
	sub.s32 	%r21, %r18, %r20;
	div.u32 	%r22, %r21, %r2;
	add.s32 	%r3, %r22, %r19;
	and.b32  	%r23, %r3, 3;
	setp.eq.s32 	%p3, %r23, 3;
	@%p3 bra 	$L__BB1_4;
	add.s32 	%r24, %r3, 1;
	and.b32  	%r25, %r24, 3;
	neg.s32 	%r27, %r25;
$L__BB1_3:
	.pragma "nounroll";
	mul.wide.s32 	%rd3, %r29, 8;
	add.s64 	%rd4, %rd1, %rd3;
	ld.global.f64 	%fd1, [%rd4];
	sqrt.rn.f64 	%fd2, %fd1;
	st.global.f64 	[%rd4], %fd2;
	add.s32 	%r29, %r29, %r2;
	add.s32 	%r27, %r27, 1;
	setp.ne.s32 	%p4, %r27, 0;
	@%p4 bra 	$L__BB1_3;
$L__BB1_4:
	setp.lt.u32 	%p5, %r3, 3;
	@%p5 bra 	$L__BB1_7;
	mul.wide.s32 	%rd7, %r2, 8;
	shl.b32 	%r26, %r2, 2;
$L__BB1_6:
	mul.wide.s32 	%rd5, %r29, 8;
	add.s64 	%rd6, %rd1, %rd5;
	ld.global.f64 	%fd3, [%rd6];
	sqrt.rn.f64 	%fd4, %fd3;
	st.global.f64 	[%rd6], %fd4;
	add.s64 	%rd8, %rd6, %rd7;
	ld.global.f64 	%fd5, [%rd8];
	sqrt.rn.f64 	%fd6, %fd5;
	st.global.f64 	[%rd8], %fd6;
	add.s64 	%rd9, %rd8, %rd7;
	ld.global.f64 	%fd7, [%rd9];
	sqrt.rn.f64 	%fd8, %fd7;
	st.global.f64 	[%rd9], %fd8;
	add.s64 	%rd10, %rd9, %rd7;
	ld.global.f64 	%fd9, [%rd10];
	sqrt.rn.f64 	%fd10, %fd9;
	st.global.f64 	[%rd10], %fd10;
	add.s32 	%r29, %r26, %r29;
	setp.lt.s32 	%p6, %r29, %r12;
	@%p6 bra 	$L__BB1_6;
$L__BB1_7:
	ret;

}
	// .globl	_Z5shiftPii
.visible .entry _Z5shiftPii(
	.param .u64 .ptr .align 1 _Z5shiftPii_param_0,
	.param .u32 _Z5shiftPii_param_1
)
{
	.reg .pred 	%p<5>;
	.reg .b32 	%r<14>;
	.reg .b64 	%rd<5>;

	ld.param.u64 	%rd2, [_Z5shiftPii_param_0];
	ld.param.u32 	%r6, [_Z5shiftPii_param_1];
	mov.u32 	%r1, %ntid.x;
	mov.u32 	%r7, %ctaid.x;
	mov.u32 	%r8, %tid.x;
	mad.lo.s32 	%r13, %r1, %r7, %r8;
	setp.ge.s32 	%p1, %r13, %r6;
	@%p1 bra 	$L__BB2_5;
	mov.u32 	%r9, %nctaid.x;
	mul.lo.s32 	%r3, %r9, %r1;
	cvta.to.global.u64 	%rd1, %rd2;
$L__BB2_2:
	and.b32  	%r10, %r13, 1;
	setp.eq.b32 	%p2, %r10, 1;
	not.pred 	%p3, %p2;
	@%p3 bra 	$L__BB2_4;
	mul.wide.s32 	%rd3, %r13, 4;
	add.s64 	%rd4, %rd1, %rd3;
	ld.global.u32 	%r11, [%rd4];
	shl.b32 	%r12, %r11, 2;
	st.global.u32 	[%rd4], %r12;
$L__BB2_4:
	add.s32 	%r13, %r13, %r3;
	setp.lt.s32 	%p4, %r13, %r6;
	@%p4 bra 	$L__BB2_2;
$L__BB2_5:
	ret;

}


// ===== COMPILED SASS (sm_100) =====

	.target	sm_100

	.elftype	@"ET_EXEC"


//--------------------- .note.nv.tkinfo           --------------------------
	.section	.note.nv.tkinfo,"",@"SHT_NOTE"
	.sectionflags	@"SHF_NOTE_NV_TKINFO"
	.tkinfo
        /*0018*/ 	.word	0x00000002
        /*0030*/ 	.string	""
        /*0030*/ 	.string	"ptxas"
        /*0030*/ 	.string	"Cuda compilation tools, release 13.0, V13.0.88"
        /*0030*/ 	.string	"Build cuda_13.0.r13.0/compiler.36424714_0"
        /*0030*/ 	.string	"-arch sm_100 -m 64 "



//--------------------- .note.nv.cuinfo           --------------------------
	.section	.note.nv.cuinfo,"",@"SHT_NOTE"
	.sectionflags	@"SHF_NOTE_NV_CUINFO"
        /*0018*/ 	.short	0x0002
        /*001a*/ 	.short	0x0064
        /*001c*/ 	.short	0x0082
	.zero		2


//--------------------- .nv.info                  --------------------------
	.section	.nv.info,"",@"SHT_CUDA_INFO"
	.align	4


	//----- nvinfo : EIATTR_REGCOUNT
	.align		4
        /*0000*/ 	.byte	0x04, 0x2f
        /*0002*/ 	.short	(.L_1 - .L_0)
	.align		4
.L_0:
        /*0004*/ 	.word	index@(_Z3addPdS_i)
        /*0008*/ 	.word	0x00000018


	//----- nvinfo : EIATTR_FRAME_SIZE
	.align		4
.L_1:
        /*000c*/ 	.byte	0x04, 0x11
        /*000e*/ 	.short	(.L_3 - .L_2)
	.align		4
.L_2:
        /*0010*/ 	.word	index@(_Z3addPdS_i)
        /*0014*/ 	.word	0x00000000


	//----- nvinfo : EIATTR_REGCOUNT
	.align		4
.L_3:
        /*0018*/ 	.byte	0x04, 0x2f
        /*001a*/ 	.short	(.L_5 - .L_4)
	.align		4
.L_4:
        /*001c*/ 	.word	index@(_Z4rootPdi)
        /*0020*/ 	.word	0x0000001a


	//----- nvinfo : EIATTR_FRAME_SIZE
	.align		4
.L_5:
        /*0024*/ 	.byte	0x04, 0x11
        /*0026*/ 	.short	(.L_7 - .L_6)
	.align		4
.L_6:
        /*0028*/ 	.word	index@($__internal_0_$__cuda_sm20_dsqrt_rn_f64_mediumpath_v1)
        /*002c*/ 	.word	0x00000000


	//----- nvinfo : EIATTR_FRAME_SIZE
	.align		4
.L_7:
        /*0030*/ 	.byte	0x04, 0x11
        /*0032*/ 	.short	(.L_9 - .L_8)
	.align		4
.L_8:
        /*0034*/ 	.word	index@(_Z4rootPdi)
        /*0038*/ 	.word	0x00000000


	//----- nvinfo : EIATTR_REGCOUNT
	.align		4
.L_9:
        /*003c*/ 	.byte	0x04, 0x2f
        /*003e*/ 	.short	(.L_11 - .L_10)
	.align		4
.L_10:
        /*0040*/ 	.word	index@(_Z5shiftPii)
        /*0044*/ 	.word	0x0000000a


	//----- nvinfo : EIATTR_FRAME_SIZE
	.align		4
.L_11:
        /*0048*/ 	.byte	0x04, 0x11
        /*004a*/ 	.short	(.L_13 - .L_12)
	.align		4
.L_12:
        /*004c*/ 	.word	index@(_Z5shiftPii)
        /*0050*/ 	.word	0x00000000


	//----- nvinfo : EIATTR_MIN_STACK_SIZE
	.align		4
.L_13:
        /*0054*/ 	.byte	0x04, 0x12
        /*0056*/ 	.short	(.L_15 - .L_14)
	.align		4
.L_14:
        /*0058*/ 	.word	index@(_Z5shiftPii)
        /*005c*/ 	.word	0x00000000


	//----- nvinfo : EIATTR_MIN_STACK_SIZE
	.align		4
.L_15:
        /*0060*/ 	.byte	0x04, 0x12
        /*0062*/ 	.short	(.L_17 - .L_16)
	.align		4
.L_16:
        /*0064*/ 	.word	index@(_Z4rootPdi)
        /*0068*/ 	.word	0x00000000


	//----- nvinfo : EIATTR_MIN_STACK_SIZE
	.align		4
.L_17:
        /*006c*/ 	.byte	0x04, 0x12
        /*006e*/ 	.short	(.L_19 - .L_18)
	.align		4
.L_18:
        /*0070*/ 	.word	index@(_Z3addPdS_i)
        /*0074*/ 	.word	0x00000000
.L_19:


//--------------------- .nv.compat                --------------------------
	.section	.nv.compat,"",@"SHT_CUDA_COMPAT_INFO"
	.align	4
        /*0000*/ 	.byte	0x02, 0x09, 0x00, 0x00, 0x02, 0x02, 0x01, 0x00, 0x02, 0x05, 0x05, 0x00, 0x03, 0x07, 0x01, 0x01
        /*0010*/ 	.byte	0x02, 0x03, 0x00, 0x00, 0x02, 0x06, 0x01, 0x00, 0x04, 0x0b, 0x08, 0x00, 0x01, 0x00, 0x00, 0x00
        /*0020*/ 	.byte	0x00, 0x00, 0x00, 0x00


//--------------------- .nv.info._Z5shiftPii      --------------------------
	.section	.nv.info._Z5shiftPii,"",@"SHT_CUDA_INFO"
	.sectionflags	@""
	.align	4


	//----- nvinfo : EIATTR_CUDA_API_VERSION
	.align		4
        /*0000*/ 	.byte	0x04, 0x37
        /*0002*/ 	.short	(.L_21 - .L_20)
.L_20:
        /*0004*/ 	.word	0x00000082


	//----- nvinfo : EIATTR_KPARAM_INFO
	.align		4
.L_21:
        /*0008*/ 	.byte	0x04, 0x17
        /*000a*/ 	.short	(.L_23 - .L_22)
.L_22:
        /*000c*/ 	.word	0x00000000
        /*0010*/ 	.short	0x0001
        /*0012*/ 	.short	0x0008
        /*0014*/ 	.byte	0x00, 0xf0, 0x11, 0x00


	//----- nvinfo : EIATTR_KPARAM_INFO
	.align		4
.L_23:
        /*0018*/ 	.byte	0x04, 0x17
        /*001a*/ 	.short	(.L_25 - .L_24)
.L_24:
        /*001c*/ 	.word	0x00000000
        /*0020*/ 	.short	0x0000
        /*0022*/ 	.short	0x0000
        /*0024*/ 	.byte	0x00, 0xf5, 0x21, 0x00


	//----- nvinfo : EIATTR_SPARSE_MMA_MASK
	.align		4
.L_25:
        /*0028*/ 	.byte	0x03, 0x50
        /*002a*/ 	.short	0x0000


	//----- nvinfo : EIATTR_MAXREG_COUNT
	.align		4
        /*002c*/ 	.byte	0x03, 0x1b
        /*002e*/ 	.short	0x00ff


	//----- nvinfo : EIATTR_MERCURY_ISA_VERSION
	.align		4
        /*0030*/ 	.byte	0x03, 0x5f
        /*0032*/ 	.short	0x0101


	//----- nvinfo : EIATTR_VRC_CTA_INIT_COUNT
	.align		4
        /*0034*/ 	.byte	0x02, 0x4a
	.zero		1
	.zero		1


	//----- nvinfo : EIATTR_EXIT_INSTR_OFFSETS
	.align		4
        /*0038*/ 	.byte	0x04, 0x1c
        /*003a*/ 	.short	(.L_27 - .L_26)


	//   ....[0]....
.L_26:
        /*003c*/ 	.word	0x00000070


	//   ....[1]....
        /*0040*/ 	.word	0x00000190


	//----- nvinfo : EIATTR_CRS_STACK_SIZE
	.align		4
.L_27:
        /*0044*/ 	.byte	0x04, 0x1e
        /*0046*/ 	.short	(.L_29 - .L_28)
.L_28:
        /*0048*/ 	.word	0x00000000


	//----- nvinfo : EIATTR_CBANK_PARAM_SIZE
	.align		4
.L_29:
        /*004c*/ 	.byte	0x03, 0x19
        /*004e*/ 	.short	0x000c


	//----- nvinfo : EIATTR_PARAM_CBANK
	.align		4
        /*0050*/ 	.byte	0x04, 0x0a
        /*0052*/ 	.short	(.L_31 - .L_30)
	.align		4
.L_30:
        /*0054*/ 	.word	index@(.nv.constant0._Z5shiftPii)
        /*0058*/ 	.short	0x0380
        /*005a*/ 	.short	0x000c


	//----- nvinfo : EIATTR_SW_WAR
	.align		4
.L_31:
        /*005c*/ 	.byte	0x04, 0x36
        /*005e*/ 	.short	(.L_33 - .L_32)
.L_32:
        /*0060*/ 	.word	0x00000008
.L_33:


//--------------------- .nv.info._Z4rootPdi       --------------------------
	.section	.nv.info._Z4rootPdi,"",@"SHT_CUDA_INFO"
	.sectionflags	@""
	.align	4


	//----- nvinfo : EIATTR_CUDA_API_VERSION
	.align		4
        /*0000*/ 	.byte	0x04, 0x37
        /*0002*/ 	.short	(.L_35 - .L_34)
.L_34:
        /*0004*/ 	.word	0x00000082


	//----- nvinfo : EIATTR_KPARAM_INFO
	.align		4
.L_35:
        /*0008*/ 	.byte	0x04, 0x17
        /*000a*/ 	.short	(.L_37 - .L_36)
.L_36:
        /*000c*/ 	.word	0x00000000
        /*0010*/ 	.short	0x0001
        /*0012*/ 	.short	0x0008
        /*0014*/ 	.byte	0x00, 0xf0, 0x11, 0x00


	//----- nvinfo : EIATTR_KPARAM_INFO
	.align		4
.L_37:
        /*0018*/ 	.byte	0x04, 0x17
        /*001a*/ 	.short	(.L_39 - .L_38)
.L_38:
        /*001c*/ 	.word	0x00000000
        /*0020*/ 	.short	0x0000
        /*0022*/ 	.short	0x0000
        /*0024*/ 	.byte	0x00, 0xf5, 0x21, 0x00


	//----- nvinfo : EIATTR_SPARSE_MMA_MASK
	.align		4
.L_39:
        /*0028*/ 	.byte	0x03, 0x50
        /*002a*/ 	.short	0x0000


	//----- nvinfo : EIATTR_MAXREG_COUNT
	.align		4
        /*002c*/ 	.byte	0x03, 0x1b
        /*002e*/ 	.short	0x00ff


	//----- nvinfo : EIATTR_MERCURY_ISA_VERSION
	.align		4
        /*0030*/ 	.byte	0x03, 0x5f
        /*0032*/ 	.short	0x0101


	//----- nvinfo : EIATTR_VRC_CTA_INIT_COUNT
	.align		4
        /*0034*/ 	.byte	0x02, 0x4a
	.zero		1
	.zero		1


	//----- nvinfo : EIATTR_EXIT_INSTR_OFFSETS
	.align		4
        /*0038*/ 	.byte	0x04, 0x1c
        /*003a*/ 	.short	(.L_41 - .L_40)


	//   ....[0]....
.L_40:
        /*003c*/ 	.word	0x00000090


	//   ....[1]....
        /*0040*/ 	.word	0x000004b0


	//   ....[2]....
        /*0044*/ 	.word	0x00000b10


	//----- nvinfo : EIATTR_CRS_STACK_SIZE
	.align		4
.L_41:
        /*0048*/ 	.byte	0x04, 0x1e
        /*004a*/ 	.short	(.L_43 - .L_42)
.L_42:
        /*004c*/ 	.word	0x00000000


	//----- nvinfo : EIATTR_CBANK_PARAM_SIZE
	.align		4
.L_43:
        /*0050*/ 	.byte	0x03, 0x19
        /*0052*/ 	.short	0x000c


	//----- nvinfo : EIATTR_PARAM_CBANK
	.align		4
        /*0054*/ 	.byte	0x04, 0x0a
        /*0056*/ 	.short	(.L_45 - .L_44)
	.align		4
.L_44:
        /*0058*/ 	.word	index@(.nv.constant0._Z4rootPdi)
        /*005c*/ 	.short	0x0380
        /*005e*/ 	.short	0x000c


	//----- nvinfo : EIATTR_SW_WAR
	.align		4
.L_45:
        /*0060*/ 	.byte	0x04, 0x36
        /*0062*/ 	.short	(.L_47 - .L_46)
.L_46:
        /*0064*/ 	.word	0x00000008
.L_47:


//--------------------- .nv.info._Z3addPdS_i      --------------------------
	.section	.nv.info._Z3addPdS_i,"",@"SHT_CUDA_INFO"
	.sectionflags	@""
	.align	4


	//----- nvinfo : EIATTR_CUDA_API_VERSION
	.align		4
        /*0000*/ 	.byte	0x04, 0x37
        /*0002*/ 	.short	(.L_49 - .L_48)
.L_48:
        /*0004*/ 	.word	0x00000082


	//----- nvinfo : EIATTR_KPARAM_INFO
	.align		4
.L_49:
        /*0008*/ 	.byte	0x04, 0x17
        /*000a*/ 	.short	(.L_51 - .L_50)
.L_50:
        /*000c*/ 	.word	0x00000000
        /*0010*/ 	.short	0x0002
        /*0012*/ 	.short	0x0010
        /*0014*/ 	.byte	0x00, 0xf0, 0x11, 0x00


	//----- nvinfo : EIATTR_KPARAM_INFO
	.align		4
.L_51:
        /*0018*/ 	.byte	0x04, 0x17
        /*001a*/ 	.short	(.L_53 - .L_52)
.L_52:
        /*001c*/ 	.word	0x00000000
        /*0020*/ 	.short	0x0001
        /*0022*/ 	.short	0x0008
        /*0024*/ 	.byte	0x00, 0xf5, 0x21, 0x00


	//----- nvinfo : EIATTR_KPARAM_INFO
	.align		4
.L_53:
        /*0028*/ 	.byte	0x04, 0x17
        /*002a*/ 	.short	(.L_55 - .L_54)
.L_54:
        /*002c*/ 	.word	0x00000000
        /*0030*/ 	.short	0x0000
        /*0032*/ 	.short	0x0000
        /*0034*/ 	.byte	0x00, 0xf5, 0x21, 0x00


	//----- nvinfo : EIATTR_SPARSE_MMA_MASK
	.align		4
.L_55:
        /*0038*/ 	.byte	0x03, 0x50
        /*003a*/ 	.short	0x0000


	//----- nvinfo : EIATTR_MAXREG_COUNT
	.align		4
        /*003c*/ 	.byte	0x03, 0x1b
        /*003e*/ 	.short	0x00ff


	//----- nvinfo : EIATTR_MERCURY_ISA_VERSION
	.align		4
        /*0040*/ 	.byte	0x03, 0x5f
        /*0042*/ 	.short	0x0101


	//----- nvinfo : EIATTR_VRC_CTA_INIT_COUNT
	.align		4
        /*0044*/ 	.byte	0x02, 0x4a
	.zero		1
	.zero		1


	//----- nvinfo : EIATTR_EXIT_INSTR_OFFSETS
	.align		4
        /*0048*/ 	.byte	0x04, 0x1c
        /*004a*/ 	.short	(.L_57 - .L_56)


	//   ....[0]....
.L_56:
        /*004c*/ 	.word	0x00000090


	//   ....[1]....
        /*0050*/ 	.word	0x00000380


	//   ....[2]....
        /*0054*/ 	.word	0x00000560


	//----- nvinfo : EIATTR_CRS_STACK_SIZE
	.align		4
.L_57:
        /*0058*/ 	.byte	0x04, 0x1e
        /*005a*/ 	.short	(.L_59 - .L_58)
.L_58:
        /*005c*/ 	.word	0x00000000


	//----- nvinfo : EIATTR_CBANK_PARAM_SIZE
	.align		4
.L_59:
        /*0060*/ 	.byte	0x03, 0x19
        /*0062*/ 	.short	0x0014


	//----- nvinfo : EIATTR_PARAM_CBANK
	.align		4
        /*0064*/ 	.byte	0x04, 0x0a
        /*0066*/ 	.short	(.L_61 - .L_60)
	.align		4
.L_60:
        /*0068*/ 	.word	index@(.nv.constant0._Z3addPdS_i)
        /*006c*/ 	.short	0x0380
        /*006e*/ 	.short	0x0014


	//----- nvinfo : EIATTR_SW_WAR
	.align		4
.L_61:
        /*0070*/ 	.byte	0x04, 0x36
        /*0072*/ 	.short	(.L_63 - .L_62)
.L_62:
        /*0074*/ 	.word	0x00000008
.L_63:


//--------------------- .nv.callgraph             --------------------------
	.section	.nv.callgraph,"",@"SHT_CUDA_CALLGRAPH"
	.align	4
	.sectionentsize	8
	.align		4
        /*0000*/ 	.word	0x00000000
	.align		4
        /*0004*/ 	.word	0xffffffff
	.align		4
        /*0008*/ 	.word	0x00000000
	.align		4
        /*000c*/ 	.word	0xfffffffe
	.align		4
        /*0010*/ 	.word	0x00000000
	.align		4
        /*0014*/ 	.word	0xfffffffd
	.align		4
        /*0018*/ 	.word	0x00000000
	.align		4
        /*001c*/ 	.word	0xfffffffc


//--------------------- .text._Z5shiftPii         --------------------------
	.section	.text._Z5shiftPii,"ax",@progbits
	.align	128
        .global         _Z5shiftPii
        .type           _Z5shiftPii,@function
        .size           _Z5shiftPii,(.L_x_29 - _Z5shiftPii)
        .other          _Z5shiftPii,@"STO_CUDA_ENTRY STV_DEFAULT"
_Z5shiftPii:
.text._Z5shiftPii:
[----:B------:R-:W-:Y:S01]  /*0000*/  LDC R1, c[0x0][0x37c] ;  /* 0x0000df00ff017b82 */ /* 0x000fe20000000800 */
[----:B------:R-:W0:Y:S01]  /*0010*/  S2R R0, SR_CTAID.X ;  /* 0x0000000000007919 */ /* 0x000e220000002500 */
[----:B------:R-:W0:Y:S01]  /*0020*/  LDCU UR4, c[0x0][0x360] ;  /* 0x00006c00ff0477ac */ /* 0x000e220008000800 */
[----:B------:R-:W0:Y:S01]  /*0030*/  S2R R3, SR_TID.X ;  /* 0x0000000000037919 */ /* 0x000e220000002100 */
[----:B------:R-:W1:Y:S01]  /*0040*/  LDCU UR5, c[0x0][0x388] ;  /* 0x00007100ff0577ac */ /* 0x000e620008000800 */
[----:B0-----:R-:W-:-:S05]  /*0050*/  IMAD R0, R0, UR4, R3 ;  /* 0x0000000400007c24 */ /* 0x001fca000f8e0203 */
[----:B-1----:R-:W-:-:S13]  /*0060*/  ISETP.GE.AND P0, PT, R0, UR5, PT ;  /* 0x0000000500007c0c */ /* 0x002fda000bf06270 */
[----:B------:R-:W-:Y:S05]  /*0070*/  @P0 EXIT ;  /* 0x000000000000094d */ /* 0x000fea0003800000 */
[----:B------:R-:W0:Y:S01]  /*0080*/  LDC.64 R4, c[0x0][0x380] ;  /* 0x0000e000ff047b82 */ /* 0x000e220000000a00 */
[----:B------:R-:W1:Y:S01]  /*0090*/  LDCU UR5, c[0x0][0x370] ;  /* 0x00006e00ff0577ac */ /* 0x000e620008000800 */
[----:B------:R-:W2:Y:S01]  /*00a0*/  LDCU.64 UR6, c[0x0][0x358] ;  /* 0x00006b00ff0677ac */ /* 0x000ea20008000a00 */
[----:B------:R-:W3:Y:S01]  /*00b0*/  LDCU UR8, c[0x0][0x388] ;  /* 0x00007100ff0877ac */ /* 0x000ee20008000800 */
[----:B-1----:R-:W-:-:S12]  /*00c0*/  UIMAD UR4, UR4, UR5, URZ ;  /* 0x00000005040472a4 */ /* 0x002fd8000f8e02ff */
.L_x_2:
[----:B-1----:R-:W-:Y:S01]  /*00d0*/  LOP3.LUT R2, R0, 0x1, RZ, 0xc0, !PT ;  /* 0x0000000100027812 */ /* 0x002fe200078ec0ff */
[----:B------:R-:W-:Y:S03]  /*00e0*/  BSSY.RECONVERGENT B0, `(.L_x_0) ;  /* 0x0000007000007945 */ /* 0x000fe60003800200 */
[----:B------:R-:W-:-:S13]  /*00f0*/  ISETP.NE.U32.AND P0, PT, R2, 0x1, PT ;  /* 0x000000010200780c */ /* 0x000fda0003f05070 */
[----:B------:R-:W-:Y:S05]  /*0100*/  @P0 BRA `(.L_x_1) ;  /* 0x0000000000100947 */ /* 0x000fea0003800000 */
[----:B0-----:R-:W-:-:S05]  /*0110*/  IMAD.WIDE R2, R0, 0x4, R4 ;  /* 0x0000000400027825 */ /* 0x001fca00078e0204 */
[----:B--2---:R-:W2:Y:S02]  /*0120*/  LDG.E R6, desc[UR6][R2.64] ;  /* 0x0000000602067981 */ /* 0x004ea4000c1e1900 */
[----:B--2---:R-:W-:-:S05]  /*0130*/  IMAD.SHL.U32 R7, R6, 0x4, RZ ;  /* 0x0000000406077824 */ /* 0x004fca00078e00ff */
[----:B------:R1:W-:Y:S02]  /*0140*/  STG.E desc[UR6][R2.64], R7 ;  /* 0x0000000702007986 */ /* 0x0003e4000c101906 */
.L_x_1:
[----:B--23--:R-:W-:Y:S05]  /*0150*/  BSYNC.RECONVERGENT B0 ;  /* 0x0000000000007941 */ /* 0x00cfea0003800200 */
.L_x_0:
[----:B------:R-:W-:-:S05]  /*0160*/  VIADD R0, R0, UR4 ;  /* 0x0000000400007c36 */ /* 0x000fca0008000000 */
[----:B------:R-:W-:-:S13]  /*0170*/  ISETP.GE.AND P0, PT, R0, UR8, PT ;  /* 0x0000000800007c0c */ /* 0x000fda000bf06270 */
[----:B------:R-:W-:Y:S05]  /*0180*/  @!P0 BRA `(.L_x_2) ;  /* 0xfffffffc00d08947 */ /* 0x000fea000383ffff */
[----:B------:R-:W-:Y:S05]  /*0190*/  EXIT ;  /* 0x000000000000794d */ /* 0x000fea0003800000 */
.L_x_3:
[----:B------:R-:W-:-:S00]  /*01a0*/  BRA `(.L_x_3) ;  /* 0xfffffffc00fc7947 */ /* 0x000fc0000383ffff */
[----:B------:R-:W-:-:S00]  /*01b0*/  NOP ;  /* 0x0000000000007918 */ /* 0x000fc00000000000 */
        /* <DEDUP_REMOVED lines=12> */
.L_x_29:


//--------------------- .text._Z4rootPdi          --------------------------
	.section	.text._Z4rootPdi,"ax",@progbits
	.align	128
        .global         _Z4rootPdi
        .type           _Z4rootPdi,@function
        .size           _Z4rootPdi,(.L_x_28 - _Z4rootPdi)
        .other          _Z4rootPdi,@"STO_CUDA_ENTRY STV_DEFAULT"
_Z4rootPdi:
.text._Z4rootPdi:
[----:B------:R-:W-:Y:S01]  /*0000*/  LDC R1, c[0x0][0x37c] ;  /* 0x0000df00ff017b82 */ /* 0x000fe20000000800 */
[----:B------:R-:W0:Y:S01]  /*0010*/  S2R R0, SR_CTAID.X ;  /* 0x0000000000007919 */ /* 0x000e220000002500 */
[----:B------:R-:W0:Y:S06]  /*0020*/  LDCU UR4, c[0x0][0x360] ;  /* 0x00006c00ff0477ac */ /* 0x000e2c0008000800 */
[----:B------:R-:W1:Y:S01]  /*0030*/  LDC R2, c[0x0][0x370] ;  /* 0x0000dc00ff027b82 */ /* 0x000e620000000800 */
[----:B------:R-:W0:Y:S01]  /*0040*/  S2R R3, SR_TID.X ;  /* 0x0000000000037919 */ /* 0x000e220000002100 */
[----:B------:R-:W2:Y:S01]  /*0050*/  LDCU UR5, c[0x0][0x388] ;  /* 0x00007100ff0577ac */ /* 0x000ea20008000800 */
[----:B0-----:R-:W-:-:S02]  /*0060*/  IMAD R0, R0, UR4, R3 ;  /* 0x0000000400007c24 */ /* 0x001fc4000f8e0203 */
[----:B-1----:R-:W-:-:S03]  /*0070*/  IMAD R3, R2, UR4, RZ ;  /* 0x0000000402037c24 */ /* 0x002fc6000f8e02ff */
[----:B--2---:R-:W-:-:S13]  /*0080*/  ISETP.GE.AND P0, PT, R0, UR5, PT ;  /* 0x0000000500007c0c */ /* 0x004fda000bf06270 */
[----:B------:R-:W-:Y:S05]  /*0090*/  @P0 EXIT ;  /* 0x000000000000094d */ /* 0x000fea0003800000 */
[----:B------:R-:W0:Y:S01]  /*00a0*/  I2F.U32.RP R6, R3 ;  /* 0x0000000300067306 */ /* 0x000e220000209000 */
[C---:B------:R-:W-:Y:S01]  /*00b0*/  IADD3 R2, PT, PT, R3.reuse, R0, RZ ;  /* 0x0000000003027210 */ /* 0x040fe20007ffe0ff */
[----:B------:R-:W-:Y:S01]  /*00c0*/  IMAD.MOV R9, RZ, RZ, -R3 ;  /* 0x000000ffff097224 */ /* 0x000fe200078e0a03 */
[----:B------:R-:W-:Y:S01]  /*00d0*/  ISETP.NE.U32.AND P2, PT, R3, RZ, PT ;  /* 0x000000ff0300720c */ /* 0x000fe20003f45070 */
[----:B------:R-:W-:Y:S01]  /*00e0*/  BSSY.RECONVERGENT B0, `(.L_x_4) ;  /* 0x0000039000007945 */ /* 0x000fe20003800200 */
[C---:B------:R-:W-:Y:S02]  /*00f0*/  ISETP.GE.AND P0, PT, R2.reuse, UR5, PT ;  /* 0x0000000502007c0c */ /* 0x040fe4000bf06270 */
[----:B------:R-:W-:Y:S01]  /*0100*/  VIMNMX R7, PT, PT, R2, UR5, !PT ;  /* 0x0000000502077c48 */ /* 0x000fe2000ffe0100 */
[----:B------:R-:W1:Y:S01]  /*0110*/  LDCU.64 UR4, c[0x0][0x358] ;  /* 0x00006b00ff0477ac */ /* 0x000e620008000a00 */
[----:B------:R-:W-:-:S04]  /*0120*/  SEL R8, RZ, 0x1, P0 ;  /* 0x00000001ff087807 */ /* 0x000fc80000000000 */
[----:B------:R-:W-:Y:S01]  /*0130*/  IADD3 R2, PT, PT, R7, -R2, -R8 ;  /* 0x8000000207027210 */ /* 0x000fe20007ffe808 */
[----:B0-----:R-:W0:Y:S02]  /*0140*/  MUFU.RCP R6, R6 ;  /* 0x0000000600067308 */ /* 0x001e240000001000 */
[----:B0-----:R-:W-:-:S06]  /*0150*/  VIADD R4, R6, 0xffffffe ;  /* 0x0ffffffe06047836 */ /* 0x001fcc0000000000 */
[----:B------:R0:W2:Y:S02]  /*0160*/  F2I.FTZ.U32.TRUNC.NTZ R5, R4 ;  /* 0x0000000400057305 */ /* 0x0000a4000021f000 */
[----:B0-----:R-:W-:Y:S02]  /*0170*/  IMAD.MOV.U32 R4, RZ, RZ, RZ ;  /* 0x000000ffff047224 */ /* 0x001fe400078e00ff */
[----:B--2---:R-:W-:-:S04]  /*0180*/  IMAD R9, R9, R5, RZ ;  /* 0x0000000509097224 */ /* 0x004fc800078e02ff */
[----:B------:R-:W-:-:S06]  /*0190*/  IMAD.HI.U32 R5, R5, R9, R4 ;  /* 0x0000000905057227 */ /* 0x000fcc00078e0004 */
[----:B------:R-:W-:-:S04]  /*01a0*/  IMAD.HI.U32 R5, R5, R2, RZ ;  /* 0x0000000205057227 */ /* 0x000fc800078e00ff */
[----:B------:R-:W-:-:S04]  /*01b0*/  IMAD.MOV R4, RZ, RZ, -R5 ;  /* 0x000000ffff047224 */ /* 0x000fc800078e0a05 */
[----:B------:R-:W-:-:S05]  /*01c0*/  IMAD R2, R3, R4, R2 ;  /* 0x0000000403027224 */ /* 0x000fca00078e0202 */
[----:B------:R-:W-:-:S13]  /*01d0*/  ISETP.GE.U32.AND P0, PT, R2, R3, PT ;  /* 0x000000030200720c */ /* 0x000fda0003f06070 */
[----:B------:R-:W-:Y:S01]  /*01e0*/  @P0 IADD3 R2, PT, PT, -R3, R2, RZ ;  /* 0x0000000203020210 */ /* 0x000fe20007ffe1ff */
[----:B------:R-:W-:-:S03]  /*01f0*/  @P0 VIADD R5, R5, 0x1 ;  /* 0x0000000105050836 */ /* 0x000fc60000000000 */
[----:B------:R-:W-:-:S13]  /*0200*/  ISETP.GE.U32.AND P1, PT, R2, R3, PT ;  /* 0x000000030200720c */ /* 0x000fda0003f26070 */
[----:B------:R-:W-:Y:S01]  /*0210*/  @P1 VIADD R5, R5, 0x1 ;  /* 0x0000000105051836 */ /* 0x000fe20000000000 */
[----:B------:R-:W-:-:S04]  /*0220*/  @!P2 LOP3.LUT R5, RZ, R3, RZ, 0x33, !PT ;  /* 0x00000003ff05a212 */ /* 0x000fc800078e33ff */
[----:B------:R-:W-:-:S04]  /*0230*/  IADD3 R8, PT, PT, R8, R5, RZ ;  /* 0x0000000508087210 */ /* 0x000fc80007ffe0ff */
[----:B------:R-:W-:-:S04]  /*0240*/  LOP3.LUT R2, R8, 0x3, RZ, 0xc0, !PT ;  /* 0x0000000308027812 */ /* 0x000fc800078ec0ff */
[----:B------:R-:W-:-:S13]  /*0250*/  ISETP.NE.AND P0, PT, R2, 0x3, PT ;  /* 0x000000030200780c */ /* 0x000fda0003f05270 */
[----:B-1----:R-:W-:Y:S05]  /*0260*/  @!P0 BRA `(.L_x_5) ;  /* 0x0000000000808947 */ /* 0x002fea0003800000 */
[----:B------:R-:W0:Y:S01]  /*0270*/  LDC.64 R4, c[0x0][0x380] ;  /* 0x0000e000ff047b82 */ /* 0x000e220000000a00 */
[----:B------:R-:W-:-:S05]  /*0280*/  VIADD R2, R8, 0x1 ;  /* 0x0000000108027836 */ /* 0x000fca0000000000 */
[----:B------:R-:W-:-:S05]  /*0290*/  LOP3.LUT R2, R2, 0x3, RZ, 0xc0, !PT ;  /* 0x0000000302027812 */ /* 0x000fca00078ec0ff */
[----:B------:R-:W-:-:S07]  /*02a0*/  IMAD.MOV R9, RZ, RZ, -R2 ;  /* 0x000000ffff097224 */ /* 0x000fce00078e0a02 */
.L_x_8:
[----:B01----:R-:W-:-:S05]  /*02b0*/  IMAD.WIDE R6, R0, 0x8, R4 ;  /* 0x0000000800067825 */ /* 0x003fca00078e0204 */
[----:B------:R-:W2:Y:S01]  /*02c0*/  LDG.E.64 R10, desc[UR4][R6.64] ;  /* 0x00000004060a7981 */ /* 0x000ea2000c1e1b00 */
[----:B------:R-:W-:Y:S01]  /*02d0*/  IMAD.MOV.U32 R14, RZ, RZ, 0x0 ;  /* 0x00000000ff0e7424 */ /* 0x000fe200078e00ff */
[----:B------:R-:W-:Y:S01]  /*02e0*/  IADD3 R9, PT, PT, R9, 0x1, RZ ;  /* 0x0000000109097810 */ /* 0x000fe20007ffe0ff */
[----:B------:R-:W-:Y:S01]  /*02f0*/  IMAD.MOV.U32 R15, RZ, RZ, 0x3fd80000 ;  /* 0x3fd80000ff0f7424 */ /* 0x000fe200078e00ff */
[----:B------:R-:W-:Y:S02]  /*0300*/  BSSY.RECONVERGENT B1, `(.L_x_6) ;  /* 0x0000013000017945 */ /* 0x000fe40003800200 */
[----:B------:R-:W-:Y:S01]  /*0310*/  ISETP.NE.AND P0, PT, R9, RZ, PT ;  /* 0x000000ff0900720c */ /* 0x000fe20003f05270 */
[----:B--2---:R-:W0:Y:S01]  /*0320*/  MUFU.RSQ64H R19, R11 ;  /* 0x0000000b00137308 */ /* 0x004e220000001c00 */
[----:B------:R-:W-:-:S04]  /*0330*/  IADD3 R18, PT, PT, R11, -0x3500000, RZ ;  /* 0xfcb000000b127810 */ /* 0x000fc80007ffe0ff */
[----:B------:R-:W-:Y:S02]  /*0340*/  ISETP.GE.U32.AND P1, PT, R18, 0x7ca00000, PT ;  /* 0x7ca000001200780c */ /* 0x000fe40003f26070 */
[----:B0-----:R-:W-:-:S08]  /*0350*/  DMUL R12, R18, R18 ;  /* 0x00000012120c7228 */ /* 0x001fd00000000000 */
[----:B------:R-:W-:-:S08]  /*0360*/  DFMA R12, R10, -R12, 1 ;  /* 0x3ff000000a0c742b */ /* 0x000fd0000000080c */
[----:B------:R-:W-:Y:S02]  /*0370*/  DFMA R14, R12, R14, 0.5 ;  /* 0x3fe000000c0e742b */ /* 0x000fe4000000000e */
[----:B------:R-:W-:-:S08]  /*0380*/  DMUL R12, R18, R12 ;  /* 0x0000000c120c7228 */ /* 0x000fd00000000000 */
[----:B------:R-:W-:-:S08]  /*0390*/  DFMA R22, R14, R12, R18 ;  /* 0x0000000c0e16722b */ /* 0x000fd00000000012 */
[----:B------:R-:W-:Y:S02]  /*03a0*/  DMUL R16, R10, R22 ;  /* 0x000000160a107228 */ /* 0x000fe40000000000 */
[----:B------:R-:W-:Y:S02]  /*03b0*/  VIADD R15, R23, 0xfff00000 ;  /* 0xfff00000170f7836 */ /* 0x000fe40000000000 */
[----:B------:R-:W-:-:S04]  /*03c0*/  IMAD.MOV.U32 R14, RZ, RZ, R22 ;  /* 0x000000ffff0e7224 */ /* 0x000fc800078e0016 */
[----:B------:R-:W-:-:S08]  /*03d0*/  DFMA R12, R16, -R16, R10 ;  /* 0x80000010100c722b */ /* 0x000fd0000000000a */
[----:B------:R-:W-:Y:S01]  /*03e0*/  DFMA R20, R12, R14, R16 ;  /* 0x0000000e0c14722b */ /* 0x000fe20000000010 */
[----:B------:R-:W-:Y:S10]  /*03f0*/  @!P1 BRA `(.L_x_7) ;  /* 0x00000000000c9947 */ /* 0x000ff40003800000 */
[----:B------:R-:W-:Y:S02]  /*0400*/  MOV R14, R22 ;  /* 0x00000016000e7202 */ /* 0x000fe40000000f00 */
[----:B------:R-:W-:-:S07]  /*0410*/  MOV R2, 0x430 ;  /* 0x0000043000027802 */ /* 0x000fce0000000f00 */
[----:B------:R-:W-:Y:S05]  /*0420*/  CALL.REL.NOINC `($__internal_0_$__cuda_sm20_dsqrt_rn_f64_mediumpath_v1) ;  /* 0x0000000400bc7944 */ /* 0x000fea0003c00000 */
.L_x_7:
[----:B------:R-:W-:Y:S05]  /*0430*/  BSYNC.RECONVERGENT B1 ;  /* 0x0000000000017941 */ /* 0x000fea0003800200 */
.L_x_6:
[----:B------:R1:W-:Y:S01]  /*0440*/  STG.E.64 desc[UR4][R6.64], R20 ;  /* 0x0000001406007986 */ /* 0x0003e2000c101b04 */
[----:B------:R-:W-:Y:S01]  /*0450*/  IMAD.IADD R0, R3, 0x1, R0 ;  /* 0x0000000103007824 */ /* 0x000fe200078e0200 */
[----:B------:R-:W-:Y:S06]  /*0460*/  @P0 BRA `(.L_x_8) ;  /* 0xfffffffc00900947 */ /* 0x000fec000383ffff */
.L_x_5:
[----:B------:R-:W-:Y:S05]  /*0470*/  BSYNC.RECONVERGENT B0 ;  /* 0x0000000000007941 */ /* 0x000fea0003800200 */
.L_x_4:
[----:B------:R-:W0:Y:S01]  /*0480*/  LDC.64 R4, c[0x0][0x380] ;  /* 0x0000e000ff047b82 */ /* 0x000e220000000a00 */
[----:B------:R-:W-:Y:S01]  /*0490*/  ISETP.GE.U32.AND P0, PT, R8, 0x3, PT ;  /* 0x000000030800780c */ /* 0x000fe20003f06070 */
[----:B------:R-:W2:-:S12]  /*04a0*/  LDCU UR6, c[0x0][0x388] ;  /* 0x00007100ff0677ac */ /* 0x000e980008000800 */
[----:B--2---:R-:W-:Y:S05]  /*04b0*/  @!P0 EXIT ;  /* 0x000000000000894d */ /* 0x004fea0003800000 */
.L_x_17:
[----:B0-----:R-:W-:-:S05]  /*04c0*/  IMAD.WIDE R8, R0, 0x8, R4 ;  /* 0x0000000800087825 */ /* 0x001fca00078e0204 */
[----:B------:R-:W2:Y:S01]  /*04d0*/  LDG.E.64 R10, desc[UR4][R8.64] ;  /* 0x00000004080a7981 */ /* 0x000ea2000c1e1b00 */
[----:B------:R-:W-:Y:S01]  /*04e0*/  MOV R12, 0x0 ;  /* 0x00000000000c7802 */ /* 0x000fe20000000f00 */
[----:B------:R-:W-:Y:S01]  /*04f0*/  IMAD.MOV.U32 R13, RZ, RZ, 0x3fd80000 ;  /* 0x3fd80000ff0d7424 */ /* 0x000fe200078e00ff */
[----:B------:R-:W-:Y:S01]  /*0500*/  BSSY.RECONVERGENT B0, `(.L_x_9) ;  /* 0x0000012000007945 */ /* 0x000fe20003800200 */
[----:B--2---:R-:W1:Y:S01]  /*0510*/  MUFU.RSQ64H R19, R11 ;  /* 0x0000000b00137308 */ /* 0x004e620000001c00 */
[----:B------:R-:W-:-:S05]  /*0520*/  VIADD R18, R11, 0xfcb00000 ;  /* 0xfcb000000b127836 */ /* 0x000fca0000000000 */
[----:B------:R-:W-:Y:S01]  /*0530*/  ISETP.GE.U32.AND P0, PT, R18, 0x7ca00000, PT ;  /* 0x7ca000001200780c */ /* 0x000fe20003f06070 */
[----:B-1----:R-:W-:-:S08]  /*0540*/  DMUL R6, R18, R18 ;  /* 0x0000001212067228 */ /* 0x002fd00000000000 */
[----:B------:R-:W-:-:S08]  /*0550*/  DFMA R6, R10, -R6, 1 ;  /* 0x3ff000000a06742b */ /* 0x000fd00000000806 */
[----:B------:R-:W-:Y:S02]  /*0560*/  DFMA R12, R6, R12, 0.5 ;  /* 0x3fe00000060c742b */ /* 0x000fe4000000000c */
[----:B------:R-:W-:-:S08]  /*0570*/  DMUL R6, R18, R6 ;  /* 0x0000000612067228 */ /* 0x000fd00000000000 */
[----:B------:R-:W-:-:S08]  /*0580*/  DFMA R6, R12, R6, R18 ;  /* 0x000000060c06722b */ /* 0x000fd00000000012 */
[----:B------:R-:W-:Y:S02]  /*0590*/  DMUL R16, R10, R6 ;  /* 0x000000060a107228 */ /* 0x000fe40000000000 */
[----:B------:R-:W-:Y:S01]  /*05a0*/  VIADD R15, R7, 0xfff00000 ;  /* 0xfff00000070f7836 */ /* 0x000fe20000000000 */
[----:B------:R-:W-:-:S05]  /*05b0*/  MOV R14, R6 ;  /* 0x00000006000e7202 */ /* 0x000fca0000000f00 */
[----:B------:R-:W-:-:S08]  /*05c0*/  DFMA R12, R16, -R16, R10 ;  /* 0x80000010100c722b */ /* 0x000fd0000000000a */
[----:B------:R-:W-:Y:S01]  /*05d0*/  DFMA R20, R12, R14, R16 ;  /* 0x0000000e0c14722b */ /* 0x000fe20000000010 */
[----:B------:R-:W-:Y:S10]  /*05e0*/  @!P0 BRA `(.L_x_10) ;  /* 0x00000000000c8947 */ /* 0x000ff40003800000 */
[----:B------:R-:W-:Y:S01]  /*05f0*/  IMAD.MOV.U32 R14, RZ, RZ, R6 ;  /* 0x000000ffff0e7224 */ /* 0x000fe200078e0006 */
[----:B------:R-:W-:-:S07]  /*0600*/  MOV R2, 0x620 ;  /* 0x0000062000027802 */ /* 0x000fce0000000f00 */
[----:B------:R-:W-:Y:S05]  /*0610*/  CALL.REL.NOINC `($__internal_0_$__cuda_sm20_dsqrt_rn_f64_mediumpath_v1) ;  /* 0x0000000400407944 */ /* 0x000fea0003c00000 */
.L_x_10:
[----:B------:R-:W-:Y:S05]  /*0620*/  BSYNC.RECONVERGENT B0 ;  /* 0x0000000000007941 */ /* 0x000fea0003800200 */
.L_x_9:
[----:B------:R-:W-:Y:S01]  /*0630*/  IMAD.WIDE R6, R3, 0x8, R8 ;  /* 0x0000000803067825 */ /* 0x000fe200078e0208 */
[----:B------:R0:W-:Y:S04]  /*0640*/  STG.E.64 desc[UR4][R8.64], R20 ;  /* 0x0000001408007986 */ /* 0x0001e8000c101b04 */
        /* <DEDUP_REMOVED lines=16> */
[----:B0-----:R-:W-:Y:S01]  /*0750*/  DFMA R20, R12, R14, R16 ;  /* 0x0000000e0c14722b */ /* 0x001fe20000000010 */
[----:B------:R-:W-:Y:S10]  /*0760*/  @!P0 BRA `(.L_x_12) ;  /* 0x00000000000c8947 */ /* 0x000ff40003800000 */
[----:B------:R-:W-:Y:S01]  /*0770*/  IMAD.MOV.U32 R14, RZ, RZ, R22 ;  /* 0x000000ffff0e7224 */ /* 0x000fe200078e0016 */
[----:B------:R-:W-:-:S07]  /*0780*/  MOV R2, 0x7a0 ;  /* 0x000007a000027802 */ /* 0x000fce0000000f00 */
[----:B------:R-:W-:Y:S05]  /*0790*/  CALL.REL.NOINC `($__internal_0_$__cuda_sm20_dsqrt_rn_f64_mediumpath_v1) ;  /* 0x0000000000e07944 */ /* 0x000fea0003c00000 */
.L_x_12:
[----:B------:R-:W-:Y:S05]  /*07a0*/  BSYNC.RECONVERGENT B0 ;  /* 0x0000000000007941 */ /* 0x000fea0003800200 */
.L_x_11:
        /* <DEDUP_REMOVED lines=23> */
.L_x_14:
[----:B------:R-:W-:Y:S05]  /*0920*/  BSYNC.RECONVERGENT B0 ;  /* 0x0000000000007941 */ /* 0x000fea0003800200 */
.L_x_13:
        /* <DEDUP_REMOVED lines=23> */
[----:B------:R-:W-:Y:S01]  /*0aa0*/  IMAD.MOV.U32 R8, RZ, RZ, R20 ;  /* 0x000000ffff087224 */ /* 0x000fe200078e0014 */
[----:B------:R-:W-:-:S07]  /*0ab0*/  MOV R9, R21 ;  /* 0x0000001500097202 */ /* 0x000fce0000000f00 */
.L_x_16:
[----:B------:R-:W-:Y:S05]  /*0ac0*/  BSYNC.RECONVERGENT B0 ;  /* 0x0000000000007941 */ /* 0x000fea0003800200 */
.L_x_15:
[----:B------:R2:W-:Y:S01]  /*0ad0*/  STG.E.64 desc[UR4][R6.64], R8 ;  /* 0x0000000806007986 */ /* 0x0005e2000c101b04 */
[----:B------:R-:W-:-:S05]  /*0ae0*/  IMAD R0, R3, 0x4, R0 ;  /* 0x0000000403007824 */ /* 0x000fca00078e0200 */
[----:B------:R-:W-:-:S13]  /*0af0*/  ISETP.GE.AND P0, PT, R0, UR6, PT ;  /* 0x0000000600007c0c */ /* 0x000fda000bf06270 */
[----:B--2---:R-:W-:Y:S05]  /*0b00*/  @!P0 BRA `(.L_x_17) ;  /* 0xfffffff8006c8947 */ /* 0x004fea000383ffff */
[----:B------:R-:W-:Y:S05]  /*0b10*/  EXIT ;  /* 0x000000000000794d */ /* 0x000fea0003800000 */
        .weak           $__internal_0_$__cuda_sm20_dsqrt_rn_f64_mediumpath_v1
        .type           $__internal_0_$__cuda_sm20_dsqrt_rn_f64_mediumpath_v1,@function
        .size           $__internal_0_$__cuda_sm20_dsqrt_rn_f64_mediumpath_v1,(.L_x_28 - $__internal_0_$__cuda_sm20_dsqrt_rn_f64_mediumpath_v1)
$__internal_0_$__cuda_sm20_dsqrt_rn_f64_mediumpath_v1:
[----:B------:R-:W-:Y:S01]  /*0b20*/  ISETP.GE.U32.AND P1, PT, R18, -0x3400000, PT ;  /* 0xfcc000001200780c */ /* 0x000fe20003f26070 */
[----:B------:R-:W-:-:S12]  /*0b30*/  BSSY.RECONVERGENT B2, `(.L_x_18) ;  /* 0x0000023000027945 */ /* 0x000fd80003800200 */
[----:B------:R-:W-:Y:S05]  /*0b40*/  @!P1 BRA `(.L_x_19) ;  /* 0x0000000000209947 */ /* 0x000fea0003800000 */
[----:B------:R-:W-:-:S10]  /*0b50*/  DFMA.RM R14, R12, R14, R16 ;  /* 0x0000000e0c0e722b */ /* 0x000fd40000004010 */
[----:B------:R-:W-:-:S05]  /*0b60*/  IADD3 R12, P1, PT, R14, 0x1, RZ ;  /* 0x000000010e0c7810 */ /* 0x000fca0007f3e0ff */
[----:B------:R-:W-:-:S06]  /*0b70*/  IMAD.X R13, RZ, RZ, R15, P1 ;  /* 0x000000ffff0d7224 */ /* 0x000fcc00008e060f */
[----:B------:R-:W-:-:S08]  /*0b80*/  DFMA.RP R10, -R14, R12, R10 ;  /* 0x0000000c0e0a722b */ /* 0x000fd0000000810a */
[----:B------:R-:W-:-:S06]  /*0b90*/  DSETP.GT.AND P1, PT, R10, RZ, PT ;  /* 0x000000ff0a00722a */ /* 0x000fcc0003f24000 */
[----:B------:R-:W-:Y:S02]  /*0ba0*/  FSEL R12, R12, R14, P1 ;  /* 0x0000000e0c0c7208 */ /* 0x000fe40000800000 */
[----:B------:R-:W-:Y:S01]  /*0bb0*/  FSEL R13, R13, R15, P1 ;  /* 0x0000000f0d0d7208 */ /* 0x000fe20000800000 */
[----:B------:R-:W-:Y:S06]  /*0bc0*/  BRA `(.L_x_20) ;  /* 0x0000000000647947 */ /* 0x000fec0003800000 */
.L_x_19:
[----:B------:R-:W-:-:S14]  /*0bd0*/  DSETP.NE.AND P1, PT, R10, RZ, PT ;  /* 0x000000ff0a00722a */ /* 0x000fdc0003f25000 */
[----:B------:R-:W-:Y:S05]  /*0be0*/  @!P1 BRA `(.L_x_21) ;  /* 0x0000000000589947 */ /* 0x000fea0003800000 */
[----:B------:R-:W-:-:S13]  /*0bf0*/  ISETP.GE.AND P1, PT, R11, RZ, PT ;  /* 0x000000ff0b00720c */ /* 0x000fda0003f26270 */
[----:B------:R-:W-:Y:S01]  /*0c00*/  @!P1 MOV R12, 0x0 ;  /* 0x00000000000c9802 */ /* 0x000fe20000000f00 */
[----:B------:R-:W-:Y:S01]  /*0c10*/  @!P1 IMAD.MOV.U32 R13, RZ, RZ, -0x80000 ;  /* 0xfff80000ff0d9424 */ /* 0x000fe200078e00ff */
[----:B------:R-:W-:Y:S06]  /*0c20*/  @!P1 BRA `(.L_x_20) ;  /* 0x00000000004c9947 */ /* 0x000fec0003800000 */
[----:B------:R-:W-:-:S13]  /*0c30*/  ISETP.GT.AND P1, PT, R11, 0x7fefffff, PT ;  /* 0x7fefffff0b00780c */ /* 0x000fda0003f24270 */
[----:B------:R-:W-:Y:S05]  /*0c40*/  @P1 BRA `(.L_x_21) ;  /* 0x0000000000401947 */ /* 0x000fea0003800000 */
[----:B------:R-:W-:Y:S01]  /*0c50*/  DMUL R10, R10, 8.11296384146066816958e+31 ;  /* 0x469000000a0a7828 */ /* 0x000fe20000000000 */
[----:B------:R-:W-:Y:S01]  /*0c60*/  IMAD.MOV.U32 R12, RZ, RZ, RZ ;  /* 0x000000ffff0c7224 */ /* 0x000fe200078e00ff */
[----:B------:R-:W-:Y:S01]  /*0c70*/  MOV R16, 0x0 ;  /* 0x0000000000107802 */ /* 0x000fe20000000f00 */
[----:B------:R-:W-:-:S03]  /*0c80*/  IMAD.MOV.U32 R17, RZ, RZ, 0x3fd80000 ;  /* 0x3fd80000ff117424 */ /* 0x000fc600078e00ff */
[----:B------:R-:W0:Y:S02]  /*0c90*/  MUFU.RSQ64H R13, R11 ;  /* 0x0000000b000d7308 */ /* 0x000e240000001c00 */
[----:B0-----:R-:W-:-:S08]  /*0ca0*/  DMUL R14, R12, R12 ;  /* 0x0000000c0c0e7228 */ /* 0x001fd00000000000 */
[----:B------:R-:W-:-:S08]  /*0cb0*/  DFMA R14, R10, -R14, 1 ;  /* 0x3ff000000a0e742b */ /* 0x000fd0000000080e */
[----:B------:R-:W-:Y:S02]  /*0cc0*/  DFMA R16, R14, R16, 0.5 ;  /* 0x3fe000000e10742b */ /* 0x000fe40000000010 */
[----:B------:R-:W-:-:S08]  /*0cd0*/  DMUL R14, R12, R14 ;  /* 0x0000000e0c0e7228 */ /* 0x000fd00000000000 */
[----:B------:R-:W-:-:S08]  /*0ce0*/  DFMA R14, R16, R14, R12 ;  /* 0x0000000e100e722b */ /* 0x000fd0000000000c */
[----:B------:R-:W-:Y:S02]  /*0cf0*/  DMUL R12, R10, R14 ;  /* 0x0000000e0a0c7228 */ /* 0x000fe40000000000 */
[----:B------:R-:W-:-:S06]  /*0d00*/  VIADD R15, R15, 0xfff00000 ;  /* 0xfff000000f0f7836 */ /* 0x000fcc0000000000 */
[----:B------:R-:W-:-:S08]  /*0d10*/  DFMA R16, R12, -R12, R10 ;  /* 0x8000000c0c10722b */ /* 0x000fd0000000000a */
[----:B------:R-:W-:-:S10]  /*0d20*/  DFMA R12, R14, R16, R12 ;  /* 0x000000100e0c722b */ /* 0x000fd4000000000c */
[----:B------:R-:W-:Y:S01]  /*0d30*/  IADD3 R13, PT, PT, R13, -0x3500000, RZ ;  /* 0xfcb000000d0d7810 */ /* 0x000fe20007ffe0ff */
[----:B------:R-:W-:Y:S06]  /*0d40*/  BRA `(.L_x_20) ;  /* 0x0000000000047947 */ /* 0x000fec0003800000 */
.L_x_21:
[----:B------:R-:W-:-:S11]  /*0d50*/  DADD R12, R10, R10 ;  /* 0x000000000a0c7229 */ /* 0x000fd6000000000a */
.L_x_20:
[----:B------:R-:W-:Y:S05]  /*0d60*/  BSYNC.RECONVERGENT B2 ;  /* 0x0000000000027941 */ /* 0x000fea0003800200 */
.L_x_18:
[----:B------:R-:W-:Y:S02]  /*0d70*/  HFMA2 R11, -RZ, RZ, 0, 0 ;  /* 0x00000000ff0b7431 */ /* 0x000fe400000001ff */
[----:B------:R-:W-:Y:S01]  /*0d80*/  IMAD.MOV.U32 R10, RZ, RZ, R2 ;  /* 0x000000ffff0a7224 */ /* 0x000fe200078e0002 */
[----:B------:R-:W-:Y:S01]  /*0d90*/  MOV R21, R13 ;  /* 0x0000000d00157202 */ /* 0x000fe20000000f00 */
[----:B------:R-:W-:Y:S02]  /*0da0*/  IMAD.MOV.U32 R20, RZ, RZ, R12 ;  /* 0x000000ffff147224 */ /* 0x000fe400078e000c */
[----:B------:R-:W-:Y:S05]  /*0db0*/  RET.REL.NODEC R10 `(_Z4rootPdi) ;  /* 0xfffffff00a907950 */ /* 0x000fea0003c3ffff */
.L_x_22:
        /* <DEDUP_REMOVED lines=12> */
.L_x_28:


//--------------------- .text._Z3addPdS_i         --------------------------
	.section	.text._Z3addPdS_i,"ax",@progbits
	.align	128
        .global         _Z3addPdS_i
        .type           _Z3addPdS_i,@function
        .size           _Z3addPdS_i,(.L_x_31 - _Z3addPdS_i)
        .other          _Z3addPdS_i,@"STO_CUDA_ENTRY STV_DEFAULT"
_Z3addPdS_i:
.text._Z3addPdS_i:
        /* <DEDUP_REMOVED lines=14> */
[----:B------:R-:W1:Y:S01]  /*00e0*/  LDCU.64 UR4, c[0x0][0x358] ;  /* 0x00006b00ff0477ac */ /* 0x000e620008000a00 */
[C---:B------:R-:W-:Y:S01]  /*00f0*/  ISETP.GE.AND P0, PT, R2.reuse, UR6, PT ;  /* 0x0000000602007c0c */ /* 0x040fe2000bf06270 */
[----:B------:R-:W-:Y:S01]  /*0100*/  BSSY.RECONVERGENT B0, `(.L_x_23) ;  /* 0x0000027000007945 */ /* 0x000fe20003800200 */
[----:B------:R-:W-:Y:S02]  /*0110*/  VIMNMX R7, PT, PT, R2, UR6, !PT ;  /* 0x0000000602077c48 */ /* 0x000fe4000ffe0100 */
[----:B------:R-:W-:-:S04]  /*0120*/  SEL R6, RZ, 0x1, P0 ;  /* 0x00000001ff067807 */ /* 0x000fc80000000000 */
[----:B------:R-:W-:Y:S01]  /*0130*/  IADD3 R7, PT, PT, R7, -R2, -R6 ;  /* 0x8000000207077210 */ /* 0x000fe20007ffe806 */
[----:B0-----:R-:W0:Y:S02]  /*0140*/  MUFU.RCP R8, R8 ;  /* 0x0000000800087308 */ /* 0x001e240000001000 */
[----:B0-----:R-:W-:-:S06]  /*0150*/  IADD3 R4, PT, PT, R8, 0xffffffe, RZ ;  /* 0x0ffffffe08047810 */ /* 0x001fcc0007ffe0ff */
[----:B------:R0:W2:Y:S02]  /*0160*/  F2I.FTZ.U32.TRUNC.NTZ R5, R4 ;  /* 0x0000000400057305 */ /* 0x0000a4000021f000 */
[----:B0-----:R-:W-:Y:S02]  /*0170*/  IMAD.MOV.U32 R4, RZ, RZ, RZ ;  /* 0x000000ffff047224 */ /* 0x001fe400078e00ff */
[----:B--2---:R-:W-:-:S04]  /*0180*/  IMAD R9, R9, R5, RZ ;  /* 0x0000000509097224 */ /* 0x004fc800078e02ff */
[----:B------:R-:W-:-:S06]  /*0190*/  IMAD.HI.U32 R8, R5, R9, R4 ;  /* 0x0000000905087227 */ /* 0x000fcc00078e0004 */
[----:B------:R-:W-:-:S05]  /*01a0*/  IMAD.HI.U32 R5, R8, R7, RZ ;  /* 0x0000000708057227 */ /* 0x000fca00078e00ff */
[----:B------:R-:W-:-:S05]  /*01b0*/  IADD3 R2, PT, PT, -R5, RZ, RZ ;  /* 0x000000ff05027210 */ /* 0x000fca0007ffe1ff */
[----:B------:R-:W-:-:S05]  /*01c0*/  IMAD R7, R0, R2, R7 ;  /* 0x0000000200077224 */ /* 0x000fca00078e0207 */
[----:B------:R-:W-:-:S13]  /*01d0*/  ISETP.GE.U32.AND P0, PT, R7, R0, PT ;  /* 0x000000000700720c */ /* 0x000fda0003f06070 */
[----:B------:R-:W-:Y:S01]  /*01e0*/  @P0 IMAD.IADD R7, R7, 0x1, -R0 ;  /* 0x0000000107070824 */ /* 0x000fe200078e0a00 */
[----:B------:R-:W-:-:S04]  /*01f0*/  @P0 IADD3 R5, PT, PT, R5, 0x1, RZ ;  /* 0x0000000105050810 */ /* 0x000fc80007ffe0ff */
[----:B------:R-:W-:-:S13]  /*0200*/  ISETP.GE.U32.AND P1, PT, R7, R0, PT ;  /* 0x000000000700720c */ /* 0x000fda0003f26070 */
[----:B------:R-:W-:Y:S01]  /*0210*/  @P1 VIADD R5, R5, 0x1 ;  /* 0x0000000105051836 */ /* 0x000fe20000000000 */
[----:B------:R-:W-:-:S04]  /*0220*/  @!P2 LOP3.LUT R5, RZ, R0, RZ, 0x33, !PT ;  /* 0x00000000ff05a212 */ /* 0x000fc800078e33ff */
[----:B------:R-:W-:-:S04]  /*0230*/  IADD3 R2, PT, PT, R6, R5, RZ ;  /* 0x0000000506027210 */ /* 0x000fc80007ffe0ff */
[C---:B------:R-:W-:Y:S02]  /*0240*/  LOP3.LUT R4, R2.reuse, 0x3, RZ, 0xc0, !PT ;  /* 0x0000000302047812 */ /* 0x040fe400078ec0ff */
[----:B------:R-:W-:Y:S02]  /*0250*/  ISETP.GE.U32.AND P1, PT, R2, 0x3, PT ;  /* 0x000000030200780c */ /* 0x000fe40003f26070 */
[----:B------:R-:W-:-:S13]  /*0260*/  ISETP.NE.AND P0, PT, R4, 0x3, PT ;  /* 0x000000030400780c */ /* 0x000fda0003f05270 */
[----:B-1----:R-:W-:Y:S05]  /*0270*/  @!P0 BRA `(.L_x_24) ;  /* 0x00000000003c8947 */ /* 0x002fea0003800000 */
[----:B------:R-:W0:Y:S01]  /*0280*/  LDC.64 R12, c[0x0][0x380] ;  /* 0x0000e000ff0c7b82 */ /* 0x000e220000000a00 */
[----:B------:R-:W-:-:S05]  /*0290*/  VIADD R2, R2, 0x1 ;  /* 0x0000000102027836 */ /* 0x000fca0000000000 */
[----:B------:R-:W-:Y:S02]  /*02a0*/  LOP3.LUT R2, R2, 0x3, RZ, 0xc0, !PT ;  /* 0x0000000302027812 */ /* 0x000fe400078ec0ff */
[----:B------:R-:W1:Y:S02]  /*02b0*/  LDC.64 R10, c[0x0][0x388] ;  /* 0x0000e200ff0a7b82 */ /* 0x000e640000000a00 */
[----:B------:R-:W-:-:S07]  /*02c0*/  IADD3 R2, PT, PT, -R2, RZ, RZ ;  /* 0x000000ff02027210 */ /* 0x000fce0007ffe1ff */
.L_x_25:
[----:B0-----:R-:W-:-:S04]  /*02d0*/  IMAD.WIDE R6, R3, 0x8, R12 ;  /* 0x0000000803067825 */ /* 0x001fc800078e020c */
[----:B-12---:R-:W-:Y:S02]  /*02e0*/  IMAD.WIDE R4, R3, 0x8, R10 ;  /* 0x0000000803047825 */ /* 0x006fe400078e020a */
[----:B------:R-:W2:Y:S04]  /*02f0*/  LDG.E.64 R6, desc[UR4][R6.64] ;  /* 0x0000000406067981 */ /* 0x000ea8000c1e1b00 */
[----:B------:R-:W2:Y:S01]  /*0300*/  LDG.E.64 R8, desc[UR4][R4.64] ;  /* 0x0000000404087981 */ /* 0x000ea2000c1e1b00 */
[----:B------:R-:W-:Y:S01]  /*0310*/  VIADD R2, R2, 0x1 ;  /* 0x0000000102027836 */ /* 0x000fe20000000000 */
[----:B------:R-:W-:-:S04]  /*0320*/  IADD3 R3, PT, PT, R0, R3, RZ ;  /* 0x0000000300037210 */ /* 0x000fc80007ffe0ff */
[----:B------:R-:W-:Y:S01]  /*0330*/  ISETP.NE.AND P0, PT, R2, RZ, PT ;  /* 0x000000ff0200720c */ /* 0x000fe20003f05270 */
[----:B--2---:R-:W-:-:S07]  /*0340*/  DADD R8, R6, R8 ;  /* 0x0000000006087229 */ /* 0x004fce0000000008 */
[----:B------:R2:W-:Y:S05]  /*0350*/  STG.E.64 desc[UR4][R4.64], R8 ;  /* 0x0000000804007986 */ /* 0x0005ea000c101b04 */
[----:B------:R-:W-:Y:S05]  /*0360*/  @P0 BRA `(.L_x_25) ;  /* 0xfffffffc00d80947 */ /* 0x000fea000383ffff */
.L_x_24:
[----:B------:R-:W-:Y:S05]  /*0370*/  BSYNC.RECONVERGENT B0 ;  /* 0x0000000000007941 */ /* 0x000fea0003800200 */
.L_x_23:
[----:B------:R-:W-:Y:S05]  /*0380*/  @!P1 EXIT ;  /* 0x000000000000994d */ /* 0x000fea0003800000 */
.L_x_26:
[----:B-12---:R-:W0:Y:S08]  /*0390*/  LDC.64 R4, c[0x0][0x380] ;  /* 0x0000e000ff047b82 */ /* 0x006e300000000a00 */
[----:B------:R-:W1:Y:S01]  /*03a0*/  LDC.64 R6, c[0x0][0x388] ;  /* 0x0000e200ff067b82 */ /* 0x000e620000000a00 */
[----:B0-----:R-:W-:-:S05]  /*03b0*/  IMAD.WIDE R14, R3, 0x8, R4 ;  /* 0x00000008030e7825 */ /* 0x001fca00078e0204 */
[----:B------:R-:W2:Y:S01]  /*03c0*/  LDG.E.64 R4, desc[UR4][R14.64] ;  /* 0x000000040e047981 */ /* 0x000ea2000c1e1b00 */
[----:B-1----:R-:W-:-:S05]  /*03d0*/  IMAD.WIDE R20, R3, 0x8, R6 ;  /* 0x0000000803147825 */ /* 0x002fca00078e0206 */
[----:B------:R-:W2:Y:S01]  /*03e0*/  LDG.E.64 R6, desc[UR4][R20.64] ;  /* 0x0000000414067981 */ /* 0x000ea2000c1e1b00 */
[----:B------:R-:W-:Y:S01]  /*03f0*/  IMAD.WIDE R10, R0, 0x8, R20 ;  /* 0x00000008000a7825 */ /* 0x000fe200078e0214 */
[----:B--2---:R-:W-:-:S03]  /*0400*/  DADD R4, R4, R6 ;  /* 0x0000000004047229 */ /* 0x004fc60000000006 */
[----:B------:R-:W-:-:S04]  /*0410*/  IMAD.WIDE R6, R0, 0x8, R14 ;  /* 0x0000000800067825 */ /* 0x000fc800078e020e */
[----:B------:R0:W-:Y:S04]  /*0420*/  STG.E.64 desc[UR4][R20.64], R4 ;  /* 0x0000000414007986 */ /* 0x0001e8000c101b04 */
[----:B------:R-:W2:Y:S04]  /*0430*/  LDG.E.64 R8, desc[UR4][R6.64] ;  /* 0x0000000406087981 */ /* 0x000ea8000c1e1b00 */
[----:B------:R-:W2:Y:S01]  /*0440*/  LDG.E.64 R12, desc[UR4][R10.64] ;  /* 0x000000040a0c7981 */ /* 0x000ea2000c1e1b00 */
[----:B------:R-:W-:Y:S01]  /*0450*/  IMAD.WIDE R16, R0, 0x8, R10 ;  /* 0x0000000800107825 */ /* 0x000fe200078e020a */
[----:B--2---:R-:W-:-:S03]  /*0460*/  DADD R8, R8, R12 ;  /* 0x0000000008087229 */ /* 0x004fc6000000000c */
[----:B------:R-:W-:-:S04]  /*0470*/  IMAD.WIDE R12, R0, 0x8, R6 ;  /* 0x00000008000c7825 */ /* 0x000fc800078e0206 */
[----:B------:R1:W-:Y:S04]  /*0480*/  STG.E.64 desc[UR4][R10.64], R8 ;  /* 0x000000080a007986 */ /* 0x0003e8000c101b04 */
[----:B------:R-:W2:Y:S04]  /*0490*/  LDG.E.64 R14, desc[UR4][R12.64] ;  /* 0x000000040c0e7981 */ /* 0x000ea8000c1e1b00 */
[----:B------:R-:W2:Y:S01]  /*04a0*/  LDG.E.64 R18, desc[UR4][R16.64] ;  /* 0x0000000410127981 */ /* 0x000ea2000c1e1b00 */
[----:B0-----:R-:W-:Y:S01]  /*04b0*/  IMAD.WIDE R4, R0, 0x8, R16 ;  /* 0x0000000800047825 */ /* 0x001fe200078e0210 */
[----:B--2---:R-:W-:-:S03]  /*04c0*/  DADD R14, R14, R18 ;  /* 0x000000000e0e7229 */ /* 0x004fc60000000012 */
[----:B------:R-:W-:-:S04]  /*04d0*/  IMAD.WIDE R18, R0, 0x8, R12 ;  /* 0x0000000800127825 */ /* 0x000fc800078e020c */
[----:B------:R1:W-:Y:S04]  /*04e0*/  STG.E.64 desc[UR4][R16.64], R14 ;  /* 0x0000000e10007986 */ /* 0x0003e8000c101b04 */
[----:B------:R-:W2:Y:S04]  /*04f0*/  LDG.E.64 R18, desc[UR4][R18.64] ;  /* 0x0000000412127981 */ /* 0x000ea8000c1e1b00 */
[----:B------:R-:W2:Y:S01]  /*0500*/  LDG.E.64 R6, desc[UR4][R4.64] ;  /* 0x0000000404067981 */ /* 0x000ea2000c1e1b00 */
[----:B------:R-:W-:-:S04]  /*0510*/  LEA R3, R0, R3, 0x2 ;  /* 0x0000000300037211 */ /* 0x000fc800078e10ff */
[----:B------:R-:W-:Y:S01]  /*0520*/  ISETP.GE.AND P0, PT, R3, UR6, PT ;  /* 0x0000000603007c0c */ /* 0x000fe2000bf06270 */
[----:B--2---:R-:W-:-:S07]  /*0530*/  DADD R6, R18, R6 ;  /* 0x0000000012067229 */ /* 0x004fce0000000006 */
[----:B------:R1:W-:Y:S05]  /*0540*/  STG.E.64 desc[UR4][R4.64], R6 ;  /* 0x0000000604007986 */ /* 0x0003ea000c101b04 */
[----:B------:R-:W-:Y:S05]  /*0550*/  @!P0 BRA `(.L_x_26) ;  /* 0xfffffffc008c8947 */ /* 0x000fea000383ffff */
[----:B------:R-:W-:Y:S05]  /*0560*/  EXIT ;  /* 0x000000000000794d */ /* 0x000fea0003800000 */
.L_x_27:
        /* <DEDUP_REMOVED lines=9> */
.L_x_31:


//--------------------- .nv.shared.reserved.0     --------------------------
	.section	.nv.shared.reserved.0,"aw",@nobits
	.weak		__nv_reservedSMEM_offset_0_alias
	.size		__nv_reservedSMEM_offset_0_alias, 0, 64
	.other		__nv_reservedSMEM_offset_0_alias,@"STO_CUDA_RESERVED_SHARED STV_DEFAULT"
__nv_reservedSMEM_offset_0_alias:
	.zero		0
	.zero		64


//--------------------- .nv.constant0._Z5shiftPii --------------------------
	.section	.nv.constant0._Z5shiftPii,"a",@progbits
	.sectionflags	@""
	.align	4
.nv.constant0._Z5shiftPii:
	.zero		908


//--------------------- .nv.constant0._Z4rootPdi  --------------------------
	.section	.nv.constant0._Z4rootPdi,"a",@progbits
	.sectionflags	@""
	.align	4
.nv.constant0._Z4rootPdi:
	.zero		908


//--------------------- .nv.constant0._Z3addPdS_i --------------------------
	.section	.nv.constant0._Z3addPdS_i,"a",@progbits
	.sectionflags	@""
	.align	4
.nv.constant0._Z3addPdS_i:
	.zero		916


//--------------------- SYMBOLS --------------------------

	.type		.nv.reservedSmem.offset0,@object
	.size		.nv.reservedSmem.offset0,0x4
